//
// Generated by NVIDIA NVVM Compiler
//
// Compiler Build ID: CL-36424714
// Cuda compilation tools, release 13.0, V13.0.88
// Based on NVVM 20.0.0
//

.version 9.0
.target sm_100
.address_size 64

	// .globl	_Z13matvec_kernelPfS_S_ii

.visible .entry _Z13matvec_kernelPfS_S_ii(
	.param .u64 .ptr .align 1 _Z13matvec_kernelPfS_S_ii_param_0,
	.param .u64 .ptr .align 1 _Z13matvec_kernelPfS_S_ii_param_1,
	.param .u64 .ptr .align 1 _Z13matvec_kernelPfS_S_ii_param_2,
	.param .u32 _Z13matvec_kernelPfS_S_ii_param_3,
	.param .u32 _Z13matvec_kernelPfS_S_ii_param_4
)
{
	.reg .pred 	%p<11>;
	.reg .b32 	%r<38>;
	.reg .b32 	%f<112>;
	.reg .b64 	%rd<31>;

	ld.param.u64 	%rd11, [_Z13matvec_kernelPfS_S_ii_param_0];
	ld.param.u64 	%rd12, [_Z13matvec_kernelPfS_S_ii_param_1];
	ld.param.u64 	%rd10, [_Z13matvec_kernelPfS_S_ii_param_2];
	ld.param.u32 	%r24, [_Z13matvec_kernelPfS_S_ii_param_3];
	ld.param.u32 	%r23, [_Z13matvec_kernelPfS_S_ii_param_4];
	cvta.to.global.u64 	%rd1, %rd12;
	cvta.to.global.u64 	%rd2, %rd11;
	mov.u32 	%r25, %ctaid.x;
	mov.u32 	%r26, %ntid.x;
	mov.u32 	%r27, %tid.x;
	mad.lo.s32 	%r1, %r25, %r26, %r27;
	setp.ge.s32 	%p1, %r1, %r24;
	@%p1 bra 	$L__BB0_15;
	setp.lt.s32 	%p2, %r23, 1;
	mov.f32 	%f111, 0f00000000;
	@%p2 bra 	$L__BB0_14;
	mul.lo.s32 	%r2, %r23, %r1;
	and.b32  	%r3, %r23, 15;
	setp.lt.u32 	%p3, %r23, 16;
	mov.f32 	%f111, 0f00000000;
	mov.b32 	%r34, 0;
	@%p3 bra 	$L__BB0_5;
	and.b32  	%r34, %r23, 2147483632;
	neg.s32 	%r32, %r34;
	add.s64 	%rd3, %rd2, 32;
	add.s64 	%rd29, %rd1, 32;
	mov.f32 	%f111, 0f00000000;
	mov.u32 	%r31, %r2;
$L__BB0_4:
	.pragma "nounroll";
	mul.wide.s32 	%rd13, %r31, 4;
	add.s64 	%rd14, %rd3, %rd13;
	ld.global.f32 	%f18, [%rd14+-32];
	ld.global.f32 	%f19, [%rd29+-32];
	fma.rn.f32 	%f20, %f18, %f19, %f111;
	ld.global.f32 	%f21, [%rd14+-28];
	ld.global.f32 	%f22, [%rd29+-28];
	fma.rn.f32 	%f23, %f21, %f22, %f20;
	ld.global.f32 	%f24, [%rd14+-24];
	ld.global.f32 	%f25, [%rd29+-24];
	fma.rn.f32 	%f26, %f24, %f25, %f23;
	ld.global.f32 	%f27, [%rd14+-20];
	ld.global.f32 	%f28, [%rd29+-20];
	fma.rn.f32 	%f29, %f27, %f28, %f26;
	ld.global.f32 	%f30, [%rd14+-16];
	ld.global.f32 	%f31, [%rd29+-16];
	fma.rn.f32 	%f32, %f30, %f31, %f29;
	ld.global.f32 	%f33, [%rd14+-12];
	ld.global.f32 	%f34, [%rd29+-12];
	fma.rn.f32 	%f35, %f33, %f34, %f32;
	ld.global.f32 	%f36, [%rd14+-8];
	ld.global.f32 	%f37, [%rd29+-8];
	fma.rn.f32 	%f38, %f36, %f37, %f35;
	ld.global.f32 	%f39, [%rd14+-4];
	ld.global.f32 	%f40, [%rd29+-4];
	fma.rn.f32 	%f41, %f39, %f40, %f38;
	ld.global.f32 	%f42, [%rd14];
	ld.global.f32 	%f43, [%rd29];
	fma.rn.f32 	%f44, %f42, %f43, %f41;
	ld.global.f32 	%f45, [%rd14+4];
	ld.global.f32 	%f46, [%rd29+4];
	fma.rn.f32 	%f47, %f45, %f46, %f44;
	ld.global.f32 	%f48, [%rd14+8];
	ld.global.f32 	%f49, [%rd29+8];
	fma.rn.f32 	%f50, %f48, %f49, %f47;
	ld.global.f32 	%f51, [%rd14+12];
	ld.global.f32 	%f52, [%rd29+12];
	fma.rn.f32 	%f53, %f51, %f52, %f50;
	ld.global.f32 	%f54, [%rd14+16];
	ld.global.f32 	%f55, [%rd29+16];
	fma.rn.f32 	%f56, %f54, %f55, %f53;
	ld.global.f32 	%f57, [%rd14+20];
	ld.global.f32 	%f58, [%rd29+20];
	fma.rn.f32 	%f59, %f57, %f58, %f56;
	ld.global.f32 	%f60, [%rd14+24];
	ld.global.f32 	%f61, [%rd29+24];
	fma.rn.f32 	%f62, %f60, %f61, %f59;
	ld.global.f32 	%f63, [%rd14+28];
	ld.global.f32 	%f64, [%rd29+28];
	fma.rn.f32 	%f111, %f63, %f64, %f62;
	add.s32 	%r32, %r32, 16;
	add.s32 	%r31, %r31, 16;
	add.s64 	%rd29, %rd29, 64;
	setp.ne.s32 	%p4, %r32, 0;
	@%p4 bra 	$L__BB0_4;
$L__BB0_5:
	setp.eq.s32 	%p5, %r3, 0;
	@%p5 bra 	$L__BB0_14;
	and.b32  	%r11, %r23, 7;
	setp.lt.u32 	%p6, %r3, 8;
	@%p6 bra 	$L__BB0_8;
	add.s32 	%r29, %r34, %r2;
	mul.wide.s32 	%rd15, %r29, 4;
	add.s64 	%rd16, %rd2, %rd15;
	ld.global.f32 	%f66, [%rd16];
	mul.wide.u32 	%rd17, %r34, 4;
	add.s64 	%rd18, %rd1, %rd17;
	ld.global.f32 	%f67, [%rd18];
	fma.rn.f32 	%f68, %f66, %f67, %f111;
	ld.global.f32 	%f69, [%rd16+4];
	ld.global.f32 	%f70, [%rd18+4];
	fma.rn.f32 	%f71, %f69, %f70, %f68;
	ld.global.f32 	%f72, [%rd16+8];
	ld.global.f32 	%f73, [%rd18+8];
	fma.rn.f32 	%f74, %f72, %f73, %f71;
	ld.global.f32 	%f75, [%rd16+12];
	ld.global.f32 	%f76, [%rd18+12];
	fma.rn.f32 	%f77, %f75, %f76, %f74;
	ld.global.f32 	%f78, [%rd16+16];
	ld.global.f32 	%f79, [%rd18+16];
	fma.rn.f32 	%f80, %f78, %f79, %f77;
	ld.global.f32 	%f81, [%rd16+20];
	ld.global.f32 	%f82, [%rd18+20];
	fma.rn.f32 	%f83, %f81, %f82, %f80;
	ld.global.f32 	%f84, [%rd16+24];
	ld.global.f32 	%f85, [%rd18+24];
	fma.rn.f32 	%f86, %f84, %f85, %f83;
	ld.global.f32 	%f87, [%rd16+28];
	ld.global.f32 	%f88, [%rd18+28];
	fma.rn.f32 	%f111, %f87, %f88, %f86;
	add.s32 	%r34, %r34, 8;
$L__BB0_8:
	setp.eq.s32 	%p7, %r11, 0;
	@%p7 bra 	$L__BB0_14;
	and.b32  	%r14, %r23, 3;
	setp.lt.u32 	%p8, %r11, 4;
	@%p8 bra 	$L__BB0_11;
	add.s32 	%r30, %r34, %r2;
	mul.wide.s32 	%rd19, %r30, 4;
	add.s64 	%rd20, %rd2, %rd19;
	ld.global.f32 	%f90, [%rd20];
	mul.wide.u32 	%rd21, %r34, 4;
	add.s64 	%rd22, %rd1, %rd21;
	ld.global.f32 	%f91, [%rd22];
	fma.rn.f32 	%f92, %f90, %f91, %f111;
	ld.global.f32 	%f93, [%rd20+4];
	ld.global.f32 	%f94, [%rd22+4];
	fma.rn.f32 	%f95, %f93, %f94, %f92;
	ld.global.f32 	%f96, [%rd20+8];
	ld.global.f32 	%f97, [%rd22+8];
	fma.rn.f32 	%f98, %f96, %f97, %f95;
	ld.global.f32 	%f99, [%rd20+12];
	ld.global.f32 	%f100, [%rd22+12];
	fma.rn.f32 	%f111, %f99, %f100, %f98;
	add.s32 	%r34, %r34, 4;
$L__BB0_11:
	setp.eq.s32 	%p9, %r14, 0;
	@%p9 bra 	$L__BB0_14;
	mul.wide.u32 	%rd23, %r34, 4;
	add.s64 	%rd30, %rd1, %rd23;
	add.s32 	%r37, %r34, %r2;
	neg.s32 	%r36, %r14;
$L__BB0_13:
	.pragma "nounroll";
	mul.wide.s32 	%rd24, %r37, 4;
	add.s64 	%rd25, %rd2, %rd24;
	ld.global.f32 	%f101, [%rd25];
	ld.global.f32 	%f102, [%rd30];
	fma.rn.f32 	%f111, %f101, %f102, %f111;
	add.s64 	%rd30, %rd30, 4;
	add.s32 	%r37, %r37, 1;
	add.s32 	%r36, %r36, 1;
	setp.ne.s32 	%p10, %r36, 0;
	@%p10 bra 	$L__BB0_13;
$L__BB0_14:
	cvta.to.global.u64 	%rd26, %rd10;
	mul.wide.s32 	%rd27, %r1, 4;
	add.s64 	%rd28, %rd26, %rd27;
	st.global.f32 	[%rd28], %f111;
$L__BB0_15:
	ret;

}


// ===== COMPILED SASS (sm_100) =====

	.target	sm_100

	.elftype	@"ET_EXEC"


//--------------------- .note.nv.tkinfo           --------------------------
	.section	.note.nv.tkinfo,"",@"SHT_NOTE"
	.sectionflags	@"SHF_NOTE_NV_TKINFO"
	.tkinfo
        /*0018*/ 	.word	0x00000002
        /*0030*/ 	.string	""
        /*0030*/ 	.string	"ptxas"
        /*0030*/ 	.string	"Cuda compilation tools, release 13.0, V13.0.88"
        /*0030*/ 	.string	"Build cuda_13.0.r13.0/compiler.36424714_0"
        /*0030*/ 	.string	"-arch sm_100 -m 64 "



//--------------------- .note.nv.cuinfo           --------------------------
	.section	.note.nv.cuinfo,"",@"SHT_NOTE"
	.sectionflags	@"SHF_NOTE_NV_CUINFO"
        /*0018*/ 	.short	0x0002
        /*001a*/ 	.short	0x0064
        /*001c*/ 	.short	0x0082
	.zero		2


//--------------------- .nv.info                  --------------------------
	.section	.nv.info,"",@"SHT_CUDA_INFO"
	.align	4


	//----- nvinfo : EIATTR_REGCOUNT
	.align		4
        /*0000*/ 	.byte	0x04, 0x2f
        /*0002*/ 	.short	(.L_1 - .L_0)
	.align		4
.L_0:
        /*0004*/ 	.word	index@(_Z13matvec_kernelPfS_S_ii)
        /*0008*/ 	.word	0x0000001e


	//----- nvinfo : EIATTR_FRAME_SIZE
	.align		4
.L_1:
        /*000c*/ 	.byte	0x04, 0x11
        /*000e*/ 	.short	(.L_3 - .L_2)
	.align		4
.L_2:
        /*0010*/ 	.word	index@(_Z13matvec_kernelPfS_S_ii)
        /*0014*/ 	.word	0x00000000


	//----- nvinfo : EIATTR_MIN_STACK_SIZE
	.align		4
.L_3:
        /*0018*/ 	.byte	0x04, 0x12
        /*001a*/ 	.short	(.L_5 - .L_4)
	.align		4
.L_4:
        /*001c*/ 	.word	index@(_Z13matvec_kernelPfS_S_ii)
        /*0020*/ 	.word	0x00000000
.L_5:


//--------------------- .nv.compat                --------------------------
	.section	.nv.compat,"",@"SHT_CUDA_COMPAT_INFO"
	.align	4
        /*0000*/ 	.byte	0x02, 0x09, 0x00, 0x00, 0x02, 0x02, 0x01, 0x00, 0x02, 0x05, 0x05, 0x00, 0x03, 0x07, 0x01, 0x01
        /*0010*/ 	.byte	0x02, 0x03, 0x00, 0x00, 0x02, 0x06, 0x01, 0x00, 0x04, 0x0b, 0x08, 0x00, 0x09, 0x00, 0x00, 0x00
        /*0020*/ 	.byte	0x00, 0x00, 0x00, 0x00


//--------------------- .nv.info._Z13matvec_kernelPfS_S_ii --------------------------
	.section	.nv.info._Z13matvec_kernelPfS_S_ii,"",@"SHT_CUDA_INFO"
	.sectionflags	@""
	.align	4


	//----- nvinfo : EIATTR_CUDA_API_VERSION
	.align		4
        /*0000*/ 	.byte	0x04, 0x37
        /*0002*/ 	.short	(.L_7 - .L_6)
.L_6:
        /*0004*/ 	.word	0x00000082


	//----- nvinfo : EIATTR_KPARAM_INFO
	.align		4
.L_7:
        /*0008*/ 	.byte	0x04, 0x17
        /*000a*/ 	.short	(.L_9 - .L_8)
.L_8:
        /*000c*/ 	.word	0x00000000
        /*0010*/ 	.short	0x0004
        /*0012*/ 	.short	0x001c
        /*0014*/ 	.byte	0x00, 0xf0, 0x11, 0x00


	//----- nvinfo : EIATTR_KPARAM_INFO
	.align		4
.L_9:
        /*0018*/ 	.byte	0x04, 0x17
        /*001a*/ 	.short	(.L_11 - .L_10)
.L_10:
        /*001c*/ 	.word	0x00000000
        /*0020*/ 	.short	0x0003
        /*0022*/ 	.short	0x0018
        /*0024*/ 	.byte	0x00, 0xf0, 0x11, 0x00


	//----- nvinfo : EIATTR_KPARAM_INFO
	.align		4
.L_11:
        /*0028*/ 	.byte	0x04, 0x17
        /*002a*/ 	.short	(.L_13 - .L_12)
.L_12:
        /*002c*/ 	.word	0x00000000
        /*0030*/ 	.short	0x0002
        /*0032*/ 	.short	0x0010
        /*0034*/ 	.byte	0x00, 0xf5, 0x21, 0x00


	//----- nvinfo : EIATTR_KPARAM_INFO
	.align		4
.L_13:
        /*0038*/ 	.byte	0x04, 0x17
        /*003a*/ 	.short	(.L_15 - .L_14)
.L_14:
        /*003c*/ 	.word	0x00000000
        /*0040*/ 	.short	0x0001
        /*0042*/ 	.short	0x0008
        /*0044*/ 	.byte	0x00, 0xf5, 0x21, 0x00


	//----- nvinfo : EIATTR_KPARAM_INFO
	.align		4
.L_15:
        /*0048*/ 	.byte	0x04, 0x17
        /*004a*/ 	.short	(.L_17 - .L_16)
.L_16:
        /*004c*/ 	.word	0x00000000
        /*0050*/ 	.short	0x0000
        /*0052*/ 	.short	0x0000
        /*0054*/ 	.byte	0x00, 0xf5, 0x21, 0x00


	//----- nvinfo : EIATTR_SPARSE_MMA_MASK
	.align		4
.L_17:
        /*0058*/ 	.byte	0x03, 0x50
        /*005a*/ 	.short	0x0000


	//----- nvinfo : EIATTR_MAXREG_COUNT
	.align		4
        /*005c*/ 	.byte	0x03, 0x1b
        /*005e*/ 	.short	0x00ff


	//----- nvinfo : EIATTR_MERCURY_ISA_VERSION
	.align		4
        /*0060*/ 	.byte	0x03, 0x5f
        /*0062*/ 	.short	0x0101


	//----- nvinfo : EIATTR_VRC_CTA_INIT_COUNT
	.align		4
        /*0064*/ 	.byte	0x02, 0x4a
	.zero		1
	.zero		1


	//----- nvinfo : EIATTR_EXIT_INSTR_OFFSETS
	.align		4
        /*0068*/ 	.byte	0x04, 0x1c
        /*006a*/ 	.short	(.L_19 - .L_18)


	//   ....[0]....
.L_18:
        /*006c*/ 	.word	0x00000070


	//   ....[1]....
        /*0070*/ 	.word	0x00000a90


	//----- nvinfo : EIATTR_CBANK_PARAM_SIZE
	.align		4
.L_19:
        /*0074*/ 	.byte	0x03, 0x19
        /*0076*/ 	.short	0x0020


	//----- nvinfo : EIATTR_PARAM_CBANK
	.align		4
        /*0078*/ 	.byte	0x04, 0x0a
        /*007a*/ 	.short	(.L_21 - .L_20)
	.align		4
.L_20:
        /*007c*/ 	.word	index@(.nv.constant0._Z13matvec_kernelPfS_S_ii)
        /*0080*/ 	.short	0x0380
        /*0082*/ 	.short	0x0020


	//----- nvinfo : EIATTR_SW_WAR
	.align		4
.L_21:
        /*0084*/ 	.byte	0x04, 0x36
        /*0086*/ 	.short	(.L_23 - .L_22)
.L_22:
        /*0088*/ 	.word	0x00000008
.L_23:


//--------------------- .nv.callgraph             --------------------------
	.section	.nv.callgraph,"",@"SHT_CUDA_CALLGRAPH"
	.align	4
	.sectionentsize	8
	.align		4
        /*0000*/ 	.word	0x00000000
	.align		4
        /*0004*/ 	.word	0xffffffff
	.align		4
        /*0008*/ 	.word	0x00000000
	.align		4
        /*000c*/ 	.word	0xfffffffe
	.align		4
        /*0010*/ 	.word	0x00000000
	.align		4
        /*0014*/ 	.word	0xfffffffd
	.align		4
        /*0018*/ 	.word	0x00000000
	.align		4
        /*001c*/ 	.word	0xfffffffc


//--------------------- .text._Z13matvec_kernelPfS_S_ii --------------------------
	.section	.text._Z13matvec_kernelPfS_S_ii,"ax",@progbits
	.align	128
        .global         _Z13matvec_kernelPfS_S_ii
        .type           _Z13matvec_kernelPfS_S_ii,@function
        .size           _Z13matvec_kernelPfS_S_ii,(.L_x_7 - _Z13matvec_kernelPfS_S_ii)
        .other          _Z13matvec_kernelPfS_S_ii,@"STO_CUDA_ENTRY STV_DEFAULT"
_Z13matvec_kernelPfS_S_ii:
.text._Z13matvec_kernelPfS_S_ii:
[----:B------:R-:W-:Y:S01]  /*0000*/  LDC R1, c[0x0][0x37c] ;  /* 0x0000df00ff017b82 */ /* 0x000fe20000000800 */
[----:B------:R-:W0:Y:S07]  /*0010*/  S2R R3, SR_TID.X ;  /* 0x0000000000037919 */ /* 0x000e2e0000002100 */
[----:B------:R-:W0:Y:S01]  /*0020*/  S2UR UR4, SR_CTAID.X ;  /* 0x00000000000479c3 */ /* 0x000e220000002500 */
[----:B------:R-:W1:Y:S07]  /*0030*/  LDCU UR5, c[0x0][0x398] ;  /* 0x00007300ff0577ac */ /* 0x000e6e0008000800 */
[----:B------:R-:W0:Y:S02]  /*0040*/  LDC R0, c[0x0][0x360] ;  /* 0x0000d800ff007b82 */ /* 0x000e240000000800 */
[----:B0-----:R-:W-:-:S05]  /*0050*/  IMAD R0, R0, UR4, R3 ;  /* 0x0000000400007c24 */ /* 0x001fca000f8e0203 */
[----:B-1----:R-:W-:-:S13]  /*0060*/  ISETP.GE.AND P0, PT, R0, UR5, PT ;  /* 0x0000000500007c0c */ /* 0x002fda000bf06270 */
[----:B------:R-:W-:Y:S05]  /*0070*/  @P0 EXIT ;  /* 0x000000000000094d */ /* 0x000fea0003800000 */
[----:B------:R-:W0:Y:S01]  /*0080*/  LDCU UR8, c[0x0][0x39c] ;  /* 0x00007380ff0877ac */ /* 0x000e220008000800 */
[----:B------:R-:W-:Y:S01]  /*0090*/  HFMA2 R15, -RZ, RZ, 0, 0 ;  /* 0x00000000ff0f7431 */ /* 0x000fe200000001ff */
[----:B------:R-:W1:Y:S01]  /*00a0*/  LDCU.64 UR16, c[0x0][0x358] ;  /* 0x00006b00ff1077ac */ /* 0x000e620008000a00 */
[----:B0-----:R-:W-:-:S09]  /*00b0*/  UISETP.GE.AND UP0, UPT, UR8, 0x1, UPT ;  /* 0x000000010800788c */ /* 0x001fd2000bf06270 */
[----:B-1----:R-:W-:Y:S05]  /*00c0*/  BRA.U !UP0, `(.L_x_0) ;  /* 0x0000000908647547 */ /* 0x002fea000b800000 */
[----:B------:R-:W-:Y:S02]  /*00d0*/  UISETP.GE.U32.AND UP1, UPT, UR8, 0x10, UPT ;  /* 0x000000100800788c */ /* 0x000fe4000bf26070 */
[----:B------:R-:W-:Y:S01]  /*00e0*/  IMAD R7, R0, UR8, RZ ;  /* 0x0000000800077c24 */ /* 0x000fe2000f8e02ff */
[----:B------:R-:W-:Y:S01]  /*00f0*/  ULOP3.LUT UR9, UR8, 0xf, URZ, 0xc0, !UPT ;  /* 0x0000000f08097892 */ /* 0x000fe2000f8ec0ff */
[----:B------:R-:W-:Y:S02]  /*0100*/  MOV R15, RZ ;  /* 0x000000ff000f7202 */ /* 0x000fe40000000f00 */
[----:B------:R-:W-:Y:S01]  /*0110*/  MOV R8, RZ ;  /* 0x000000ff00087202 */ /* 0x000fe20000000f00 */
[----:B------:R-:W-:Y:S02]  /*0120*/  UISETP.NE.AND UP0, UPT, UR9, URZ, UPT ;  /* 0x000000ff0900728c */ /* 0x000fe4000bf05270 */
[----:B------:R-:W-:Y:S09]  /*0130*/  BRA.U !UP1, `(.L_x_1) ;  /* 0x0000000509147547 */ /* 0x000ff2000b800000 */
[----:B------:R-:W0:Y:S01]  /*0140*/  LDCU.128 UR12, c[0x0][0x380] ;  /* 0x00007000ff0c77ac */ /* 0x000e220008000c00 */
[----:B------:R-:W-:Y:S02]  /*0150*/  MOV R15, RZ ;  /* 0x000000ff000f7202 */ /* 0x000fe40000000f00 */
[----:B------:R-:W-:Y:S01]  /*0160*/  MOV R6, R7 ;  /* 0x0000000700067202 */ /* 0x000fe20000000f00 */
[----:B------:R-:W-:-:S04]  /*0170*/  ULOP3.LUT UR10, UR8, 0x7ffffff0, URZ, 0xc0, !UPT ;  /* 0x7ffffff0080a7892 */ /* 0x000fc8000f8ec0ff */
[----:B------:R-:W-:Y:S02]  /*0180*/  UIADD3 UR11, UPT, UPT, -UR10, URZ, URZ ;  /* 0x000000ff0a0b7290 */ /* 0x000fe4000fffe1ff */
[----:B------:R-:W-:Y:S01]  /*0190*/  MOV R8, UR10 ;  /* 0x0000000a00087c02 */ /* 0x000fe20008000f00 */
[----:B0-----:R-:W-:Y:S02]  /*01a0*/  UIADD3 UR4, UP2, UPT, UR14, 0x20, URZ ;  /* 0x000000200e047890 */ /* 0x001fe4000ff5e0ff */
[----:B------:R-:W-:Y:S02]  /*01b0*/  UIADD3 UR6, UP1, UPT, UR12, 0x20, URZ ;  /* 0x000000200c067890 */ /* 0x000fe4000ff3e0ff */
[----:B------:R-:W-:Y:S02]  /*01c0*/  UIADD3.X UR5, UPT, UPT, URZ, UR15, URZ, UP2, !UPT ;  /* 0x0000000fff057290 */ /* 0x000fe400097fe4ff */
[----:B------:R-:W-:Y:S01]  /*01d0*/  MOV R2, UR4 ;  /* 0x0000000400027c02 */ /* 0x000fe20008000f00 */
[----:B------:R-:W-:-:S03]  /*01e0*/  UIADD3.X UR7, UPT, UPT, URZ, UR13, URZ, UP1, !UPT ;  /* 0x0000000dff077290 */ /* 0x000fc60008ffe4ff */
[----:B------:R-:W-:-:S09]  /*01f0*/  MOV R3, UR5 ;  /* 0x0000000500037c02 */ /* 0x000fd20008000f00 */
.L_x_2:
[----:B------:R-:W-:Y:S01]  /*0200*/  MOV R4, UR6 ;  /* 0x0000000600047c02 */ /* 0x000fe20008000f00 */
[----:B------:R-:W2:Y:S01]  /*0210*/  LDG.E R17, desc[UR16][R2.64+-0x20] ;  /* 0xffffe01002117981 */ /* 0x000ea2000c1e1900 */
[----:B------:R-:W-:-:S03]  /*0220*/  MOV R5, UR7 ;  /* 0x0000000700057c02 */ /* 0x000fc60008000f00 */
[----:B------:R-:W3:Y:S01]  /*0230*/  LDG.E R25, desc[UR16][R2.64+-0x1c] ;  /* 0xffffe41002197981 */ /* 0x000ee2000c1e1900 */
[----:B------:R-:W-:-:S03]  /*0240*/  IMAD.WIDE R4, R6, 0x4, R4 ;  /* 0x0000000406047825 */ /* 0x000fc600078e0204 */
[----:B------:R-:W4:Y:S04]  /*0250*/  LDG.E R19, desc[UR16][R2.64+-0x18] ;  /* 0xffffe81002137981 */ /* 0x000f28000c1e1900 */
[----:B------:R-:W2:Y:S04]  /*0260*/  LDG.E R16, desc[UR16][R4.64+-0x20] ;  /* 0xffffe01004107981 */ /* 0x000ea8000c1e1900 */
[----:B------:R-:W3:Y:S04]  /*0270*/  LDG.E R18, desc[UR16][R4.64+-0x1c] ;  /* 0xffffe41004127981 */ /* 0x000ee8000c1e1900 */
[----:B------:R-:W4:Y:S04]  /*0280*/  LDG.E R20, desc[UR16][R4.64+-0x18] ;  /* 0xffffe81004147981 */ /* 0x000f28000c1e1900 */
[----:B------:R-:W5:Y:S04]  /*0290*/  LDG.E R22, desc[UR16][R2.64+-0x14] ;  /* 0xffffec1002167981 */ /* 0x000f68000c1e1900 */
        /* <DEDUP_REMOVED lines=8> */
[----:B------:R-:W5:Y:S01]  /*0320*/  LDG.E R14, desc[UR16][R4.64+-0x4] ;  /* 0xfffffc10040e7981 */ /* 0x000f62000c1e1900 */
[----:B--2---:R-:W-:-:S03]  /*0330*/  FFMA R17, R16, R17, R15 ;  /* 0x0000001110117223 */ /* 0x004fc6000000000f */
[----:B------:R-:W2:Y:S04]  /*0340*/  LDG.E R15, desc[UR16][R2.64] ;  /* 0x00000010020f7981 */ /* 0x000ea8000c1e1900 */
[----:B------:R-:W2:Y:S01]  /*0350*/  LDG.E R16, desc[UR16][R4.64] ;  /* 0x0000001004107981 */ /* 0x000ea2000c1e1900 */
[----:B---3--:R-:W-:-:S03]  /*0360*/  FFMA R25, R18, R25, R17 ;  /* 0x0000001912197223 */ /* 0x008fc60000000011 */
[----:B------:R-:W3:Y:S01]  /*0370*/  LDG.E R17, desc[UR16][R2.64+0x4] ;  /* 0x0000041002117981 */ /* 0x000ee2000c1e1900 */
[----:B----4-:R-:W-:-:S03]  /*0380*/  FFMA R26, R20, R19, R25 ;  /* 0x00000013141a7223 */ /* 0x010fc60000000019 */
[----:B------:R-:W3:Y:S04]  /*0390*/  LDG.E R18, desc[UR16][R4.64+0x4] ;  /* 0x0000041004127981 */ /* 0x000ee8000c1e1900 */
[----:B------:R-:W4:Y:S01]  /*03a0*/  LDG.E R20, desc[UR16][R2.64+0x8] ;  /* 0x0000081002147981 */ /* 0x000f22000c1e1900 */
[----:B-----5:R-:W-:-:S03]  /*03b0*/  FFMA R25, R21, R22, R26 ;  /* 0x0000001615197223 */ /* 0x020fc6000000001a */
[----:B------:R-:W4:Y:S04]  /*03c0*/  LDG.E R19, desc[UR16][R4.64+0x8] ;  /* 0x0000081004137981 */ /* 0x000f28000c1e1900 */
[----:B------:R-:W5:Y:S01]  /*03d0*/  LDG.E R22, desc[UR16][R2.64+0xc] ;  /* 0x00000c1002167981 */ /* 0x000f62000c1e1900 */
[----:B------:R-:W-:-:S03]  /*03e0*/  FFMA R25, R24, R23, R25 ;  /* 0x0000001718197223 */ /* 0x000fc60000000019 */
[----:B------:R-:W5:Y:S04]  /*03f0*/  LDG.E R21, desc[UR16][R4.64+0xc] ;  /* 0x00000c1004157981 */ /* 0x000f68000c1e1900 */
[----:B------:R-:W5:Y:S01]  /*0400*/  LDG.E R24, desc[UR16][R2.64+0x10] ;  /* 0x0000101002187981 */ /* 0x000f62000c1e1900 */
[----:B------:R-:W-:-:S03]  /*0410*/  FFMA R25, R10, R9, R25 ;  /* 0x000000090a197223 */ /* 0x000fc60000000019 */
[----:B------:R-:W5:Y:S04]  /*0420*/  LDG.E R23, desc[UR16][R4.64+0x10] ;  /* 0x0000101004177981 */ /* 0x000f68000c1e1900 */
[----:B------:R-:W5:Y:S01]  /*0430*/  LDG.E R10, desc[UR16][R2.64+0x14] ;  /* 0x00001410020a7981 */ /* 0x000f62000c1e1900 */
[----:B------:R-:W-:-:S03]  /*0440*/  FFMA R27, R12, R11, R25 ;  /* 0x0000000b0c1b7223 */ /* 0x000fc60000000019 */
[----:B------:R-:W5:Y:S04]  /*0450*/  LDG.E R9, desc[UR16][R4.64+0x14] ;  /* 0x0000141004097981 */ /* 0x000f68000c1e1900 */
[----:B------:R-:W5:Y:S04]  /*0460*/  LDG.E R11, desc[UR16][R2.64+0x18] ;  /* 0x00001810020b7981 */ /* 0x000f68000c1e1900 */
[----:B------:R-:W5:Y:S04]  /*0470*/  LDG.E R12, desc[UR16][R4.64+0x18] ;  /* 0x00001810040c7981 */ /* 0x000f68000c1e1900 */
[----:B------:R-:W5:Y:S04]  /*0480*/  LDG.E R25, desc[UR16][R4.64+0x1c] ;  /* 0x00001c1004197981 */ /* 0x000f68000c1e1900 */
[----:B------:R0:W5:Y:S01]  /*0490*/  LDG.E R26, desc[UR16][R2.64+0x1c] ;  /* 0x00001c10021a7981 */ /* 0x000162000c1e1900 */
[----:B------:R-:W-:Y:S01]  /*04a0*/  FFMA R13, R14, R13, R27 ;  /* 0x0000000d0e0d7223 */ /* 0x000fe2000000001b */
[----:B------:R-:W-:-:S04]  /*04b0*/  UIADD3 UR11, UPT, UPT, UR11, 0x10, URZ ;  /* 0x000000100b0b7890 */ /* 0x000fc8000fffe0ff */
[----:B------:R-:W-:Y:S01]  /*04c0*/  UISETP.NE.AND UP1, UPT, UR11, URZ, UPT ;  /* 0x000000ff0b00728c */ /* 0x000fe2000bf25270 */
[----:B0-----:R-:W-:Y:S02]  /*04d0*/  IADD3 R2, P0, PT, R2, 0x40, RZ ;  /* 0x0000004002027810 */ /* 0x001fe40007f1e0ff */
[----:B------:R-:W-:Y:S02]  /*04e0*/  IADD3 R6, PT, PT, R6, 0x10, RZ ;  /* 0x0000001006067810 */ /* 0x000fe40007ffe0ff */
[----:B------:R-:W-:Y:S01]  /*04f0*/  IADD3.X R3, PT, PT, RZ, R3, RZ, P0, !PT ;  /* 0x00000003ff037210 */ /* 0x000fe200007fe4ff */
[----:B--2---:R-:W-:-:S04]  /*0500*/  FFMA R13, R16, R15, R13 ;  /* 0x0000000f100d7223 */ /* 0x004fc8000000000d */
[----:B---3--:R-:W-:-:S04]  /*0510*/  FFMA R18, R18, R17, R13 ;  /* 0x0000001112127223 */ /* 0x008fc8000000000d */
[----:B----4-:R-:W-:-:S04]  /*0520*/  FFMA R18, R19, R20, R18 ;  /* 0x0000001413127223 */ /* 0x010fc80000000012 */
[----:B-----5:R-:W-:-:S04]  /*0530*/  FFMA R18, R21, R22, R18 ;  /* 0x0000001615127223 */ /* 0x020fc80000000012 */
[----:B------:R-:W-:-:S04]  /*0540*/  FFMA R18, R23, R24, R18 ;  /* 0x0000001817127223 */ /* 0x000fc80000000012 */
[----:B------:R-:W-:-:S04]  /*0550*/  FFMA R9, R9, R10, R18 ;  /* 0x0000000a09097223 */ /* 0x000fc80000000012 */
[----:B------:R-:W-:-:S04]  /*0560*/  FFMA R12, R12, R11, R9 ;  /* 0x0000000b0c0c7223 */ /* 0x000fc80000000009 */
[----:B------:R-:W-:Y:S01]  /*0570*/  FFMA R15, R25, R26, R12 ;  /* 0x0000001a190f7223 */ /* 0x000fe2000000000c */
[----:B------:R-:W-:Y:S06]  /*0580*/  BRA.U UP1, `(.L_x_2) ;  /* 0xfffffffd011c7547 */ /* 0x000fec000b83ffff */
.L_x_1:
[----:B------:R-:W-:Y:S05]  /*0590*/  BRA.U !UP0, `(.L_x_0) ;  /* 0x0000000508307547 */ /* 0x000fea000b800000 */
[----:B------:R-:W-:Y:S02]  /*05a0*/  UISETP.GE.U32.AND UP0, UPT, UR9, 0x8, UPT ;  /* 0x000000080900788c */ /* 0x000fe4000bf06070 */
[----:B------:R-:W-:-:S04]  /*05b0*/  ULOP3.LUT UR5, UR8, 0x7, URZ, 0xc0, !UPT ;  /* 0x0000000708057892 */ /* 0x000fc8000f8ec0ff */
[----:B------:R-:W-:-:S03]  /*05c0*/  UISETP.NE.AND UP1, UPT, UR5, URZ, UPT ;  /* 0x000000ff0500728c */ /* 0x000fc6000bf25270 */
[----:B------:R-:W-:Y:S08]  /*05d0*/  BRA.U !UP0, `(.L_x_3) ;  /* 0x0000000108787547 */ /* 0x000ff0000b800000 */
[----:B------:R-:W0:Y:S01]  /*05e0*/  LDC.64 R2, c[0x0][0x380] ;  /* 0x0000e000ff027b82 */ /* 0x000e220000000a00 */
[----:B------:R-:W-:-:S07]  /*05f0*/  IADD3 R9, PT, PT, R7, R8, RZ ;  /* 0x0000000807097210 */ /* 0x000fce0007ffe0ff */
[----:B------:R-:W1:Y:S01]  /*0600*/  LDC.64 R4, c[0x0][0x388] ;  /* 0x0000e200ff047b82 */ /* 0x000e620000000a00 */
[----:B0-----:R-:W-:-:S05]  /*0610*/  IMAD.WIDE R2, R9, 0x4, R2 ;  /* 0x0000000409027825 */ /* 0x001fca00078e0202 */
[----:B------:R-:W2:Y:S01]  /*0620*/  LDG.E R10, desc[UR16][R2.64] ;  /* 0x00000010020a7981 */ /* 0x000ea2000c1e1900 */
[----:B-1----:R-:W-:-:S03]  /*0630*/  IMAD.WIDE.U32 R4, R8, 0x4, R4 ;  /* 0x0000000408047825 */ /* 0x002fc600078e0004 */
[----:B------:R-:W3:Y:S04]  /*0640*/  LDG.E R13, desc[UR16][R2.64+0x4] ;  /* 0x00000410020d7981 */ /* 0x000ee8000c1e1900 */
[----:B------:R-:W2:Y:S04]  /*0650*/  LDG.E R11, desc[UR16][R4.64] ;  /* 0x00000010040b7981 */ /* 0x000ea8000c1e1900 */
[----:B------:R-:W3:Y:S04]  /*0660*/  LDG.E R12, desc[UR16][R4.64+0x4] ;  /* 0x00000410040c7981 */ /* 0x000ee8000c1e1900 */
[----:B------:R-:W4:Y:S04]  /*0670*/  LDG.E R17, desc[UR16][R2.64+0x8] ;  /* 0x0000081002117981 */ /* 0x000f28000c1e1900 */
        /* <DEDUP_REMOVED lines=11> */
[----:B------:R-:W-:Y:S01]  /*0730*/  IADD3 R8, PT, PT, R8, 0x8, RZ ;  /* 0x0000000808087810 */ /* 0x000fe20007ffe0ff */
[----:B--2---:R-:W-:-:S04]  /*0740*/  FFMA R10, R10, R11, R15 ;  /* 0x0000000b0a0a7223 */ /* 0x004fc8000000000f */
[----:B---3--:R-:W-:-:S04]  /*0750*/  FFMA R10, R13, R12, R10 ;  /* 0x0000000c0d0a7223 */ /* 0x008fc8000000000a */
[----:B----4-:R-:W-:-:S04]  /*0760*/  FFMA R10, R17, R14, R10 ;  /* 0x0000000e110a7223 */ /* 0x010fc8000000000a */
[----:B-----5:R-:W-:-:S04]  /*0770*/  FFMA R10, R19, R16, R10 ;  /* 0x00000010130a7223 */ /* 0x020fc8000000000a */
[----:B------:R-:W-:-:S04]  /*0780*/  FFMA R10, R21, R18, R10 ;  /* 0x00000012150a7223 */ /* 0x000fc8000000000a */
[----:B------:R-:W-:-:S04]  /*0790*/  FFMA R23, R23, R20, R10 ;  /* 0x0000001417177223 */ /* 0x000fc8000000000a */
[----:B------:R-:W-:-:S04]  /*07a0*/  FFMA R6, R6, R9, R23 ;  /* 0x0000000906067223 */ /* 0x000fc80000000017 */
[----:B------:R-:W-:-:S07]  /*07b0*/  FFMA R15, R25, R22, R6 ;  /* 0x00000016190f7223 */ /* 0x000fce0000000006 */
.L_x_3:
        /* <DEDUP_REMOVED lines=17> */
[----:B------:R-:W5:Y:S01]  /*08d0*/  LDG.E R14, desc[UR16][R4.64+0xc] ;  /* 0x00000c10040e7981 */ /* 0x000f62000c1e1900 */
[----:B------:R-:W-:Y:S01]  /*08e0*/  IADD3 R8, PT, PT, R8, 0x4, RZ ;  /* 0x0000000408087810 */ /* 0x000fe20007ffe0ff */
[----:B--2---:R-:W-:-:S04]  /*08f0*/  FFMA R6, R6, R9, R15 ;  /* 0x0000000906067223 */ /* 0x004fc8000000000f */
[----:B---3--:R-:W-:-:S04]  /*0900*/  FFMA R6, R11, R10, R6 ;  /* 0x0000000a0b067223 */ /* 0x008fc80000000006 */
[----:B----4-:R-:W-:-:S04]  /*0910*/  FFMA R6, R13, R12, R6 ;  /* 0x0000000c0d067223 */ /* 0x010fc80000000006 */
[----:B-----5:R-:W-:-:S07]  /*0920*/  FFMA R15, R17, R14, R6 ;  /* 0x0000000e110f7223 */ /* 0x020fce0000000006 */
.L_x_4:
[----:B------:R-:W-:Y:S05]  /*0930*/  BRA.U !UP1, `(.L_x_0) ;  /* 0x0000000109487547 */ /* 0x000fea000b800000 */
[----:B------:R-:W0:Y:S01]  /*0940*/  LDC.64 R2, c[0x0][0x388] ;  /* 0x0000e200ff027b82 */ /* 0x000e220000000a00 */
[----:B------:R-:W-:Y:S01]  /*0950*/  IADD3 R7, PT, PT, R7, R8, RZ ;  /* 0x0000000807077210 */ /* 0x000fe20007ffe0ff */
[----:B------:R-:W-:-:S06]  /*0960*/  UIADD3 UR4, UPT, UPT, -UR4, URZ, URZ ;  /* 0x000000ff04047290 */ /* 0x000fcc000fffe1ff */
[----:B------:R-:W1:Y:S01]  /*0970*/  LDC.64 R10, c[0x0][0x380] ;  /* 0x0000e000ff0a7b82 */ /* 0x000e620000000a00 */
[----:B0-----:R-:W-:-:S03]  /*0980*/  IMAD.WIDE.U32 R2, R8, 0x4, R2 ;  /* 0x0000000408027825 */ /* 0x001fc600078e0002 */
[----:B------:R-:W-:Y:S02]  /*0990*/  MOV R6, R2 ;  /* 0x0000000200067202 */ /* 0x000fe40000000f00 */
[----:B------:R-:W-:-:S07]  /*09a0*/  MOV R5, R3 ;  /* 0x0000000300057202 */ /* 0x000fce0000000f00 */
.L_x_5:
[----:B-1----:R-:W-:Y:S01]  /*09b0*/  IMAD.WIDE R2, R7, 0x4, R10 ;  /* 0x0000000407027825 */ /* 0x002fe200078e020a */
[----:B------:R-:W-:-:S05]  /*09c0*/  MOV R4, R6 ;  /* 0x0000000600047202 */ /* 0x000fca0000000f00 */
[----:B------:R-:W2:Y:S04]  /*09d0*/  LDG.E R2, desc[UR16][R2.64] ;  /* 0x0000001002027981 */ /* 0x000ea8000c1e1900 */
[----:B------:R0:W2:Y:S01]  /*09e0*/  LDG.E R4, desc[UR16][R4.64] ;  /* 0x0000001004047981 */ /* 0x0000a2000c1e1900 */
[----:B------:R-:W-:Y:S01]  /*09f0*/  UIADD3 UR4, UPT, UPT, UR4, 0x1, URZ ;  /* 0x0000000104047890 */ /* 0x000fe2000fffe0ff */
[----:B------:R-:W-:Y:S02]  /*0a00*/  IADD3 R6, P0, PT, R6, 0x4, RZ ;  /* 0x0000000406067810 */ /* 0x000fe40007f1e0ff */
[----:B------:R-:W-:Y:S01]  /*0a10*/  IADD3 R7, PT, PT, R7, 0x1, RZ ;  /* 0x0000000107077810 */ /* 0x000fe20007ffe0ff */
[----:B------:R-:W-:Y:S01]  /*0a20*/  UISETP.NE.AND UP0, UPT, UR4, URZ, UPT ;  /* 0x000000ff0400728c */ /* 0x000fe2000bf05270 */
[----:B0-----:R-:W-:Y:S01]  /*0a30*/  IADD3.X R5, PT, PT, RZ, R5, RZ, P0, !PT ;  /* 0x00000005ff057210 */ /* 0x001fe200007fe4ff */
[----:B--2---:R-:W-:-:S07]  /*0a40*/  FFMA R15, R2, R4, R15 ;  /* 0x00000004020f7223 */ /* 0x004fce000000000f */
[----:B------:R-:W-:Y:S05]  /*0a50*/  BRA.U UP0, `(.L_x_5) ;  /* 0xfffffffd00d47547 */ /* 0x000fea000b83ffff */
.L_x_0:
[----:B------:R-:W0:Y:S02]  /*0a60*/  LDC.64 R2, c[0x0][0x390] ;  /* 0x0000e400ff027b82 */ /* 0x000e240000000a00 */
[----:B0-----:R-:W-:-:S05]  /*0a70*/  IMAD.WIDE R2, R0, 0x4, R2 ;  /* 0x0000000400027825 */ /* 0x001fca00078e0202 */
[----:B------:R-:W-:Y:S01]  /*0a80*/  STG.E desc[UR16][R2.64], R15 ;  /* 0x0000000f02007986 */ /* 0x000fe2000c101910 */
[----:B------:R-:W-:Y:S05]  /*0a90*/  EXIT ;  /* 0x000000000000794d */ /* 0x000fea0003800000 */
.L_x_6:
[----:B------:R-:W-:-:S00]  /*0aa0*/  BRA `(.L_x_6) ;  /* 0xfffffffc00fc7947 */ /* 0x000fc0000383ffff */
[----:B------:R-:W-:-:S00]  /*0ab0*/  NOP ;  /* 0x0000000000007918 */ /* 0x000fc00000000000 */
        /* <DEDUP_REMOVED lines=12> */
.L_x_7:


//--------------------- .nv.shared.reserved.0     --------------------------
	.section	.nv.shared.reserved.0,"aw",@nobits
	.weak		__nv_reservedSMEM_offset_0_alias
	.size		__nv_reservedSMEM_offset_0_alias, 0, 64
	.other		__nv_reservedSMEM_offset_0_alias,@"STO_CUDA_RESERVED_SHARED STV_DEFAULT"
__nv_reservedSMEM_offset_0_alias:
	.zero		0
	.zero		64


//--------------------- .nv.constant0._Z13matvec_kernelPfS_S_ii --------------------------
	.section	.nv.constant0._Z13matvec_kernelPfS_S_ii,"a",@progbits
	.sectionflags	@""
	.align	4
.nv.constant0._Z13matvec_kernelPfS_S_ii:
	.zero		928


//--------------------- SYMBOLS --------------------------

	.type		.nv.reservedSmem.offset0,@object
	.size		.nv.reservedSmem.offset0,0x4
